	.headerflags	@"EF_CUDA_TEXMODE_UNIFIED EF_CUDA_64BIT_ADDRESS EF_CUDA_ACCELERATORS EF_CUDA_SM90 EF_CUDA_VIRTUAL_SM(EF_CUDA_SM90)"
	.elftype	@"ET_EXEC"


//--------------------- .nv.info                  --------------------------
	.section	.nv.info,"",@"SHT_CUDA_INFO"
	.align	4


	//----- nvinfo : EIATTR_REGCOUNT
	.align		4
        /*0000*/ 	.byte	0x04, 0x2f
        /*0002*/ 	.short	(.L_1 - .L_0)
	.align		4
.L_0:
        /*0004*/ 	.word	index@(triton_poi_fused_leaky_relu_leaky_relu_backward_0)
        /*0008*/ 	.word	0x00000008


	//----- nvinfo : EIATTR_MIN_STACK_SIZE
	.align		4
.L_1:
        /*000c*/ 	.byte	0x04, 0x12
        /*000e*/ 	.short	(.L_3 - .L_2)
	.align		4
.L_2:
        /*0010*/ 	.word	index@(triton_poi_fused_leaky_relu_leaky_relu_backward_0)
        /*0014*/ 	.word	0x00000000


	//----- nvinfo : EIATTR_FRAME_SIZE
	.align		4
.L_3:
        /*0018*/ 	.byte	0x04, 0x11
        /*001a*/ 	.short	(.L_5 - .L_4)
	.align		4
.L_4:
        /*001c*/ 	.word	index@(triton_poi_fused_leaky_relu_leaky_relu_backward_0)
        /*0020*/ 	.word	0x00000000


	//----- nvinfo : EIATTR_MIN_STACK_SIZE
	.align		4
.L_5:
        /*0024*/ 	.byte	0x04, 0x12
        /*0026*/ 	.short	(.L_7 - .L_6)
	.align		4
.L_6:
        /*0028*/ 	.word	index@(triton_poi_fused_leaky_relu_leaky_relu_backward_0)
        /*002c*/ 	.word	0x00000000
.L_7:


//--------------------- .nv.info.triton_poi_fused_leaky_relu_leaky_relu_backward_0 --------------------------
	.section	.nv.info.triton_poi_fused_leaky_relu_leaky_relu_backward_0,"",@"SHT_CUDA_INFO"
	.sectionflags	@""
	.align	4


	//----- nvinfo : EIATTR_CUDA_API_VERSION
	.align		4
        /*0000*/ 	.byte	0x04, 0x37
        /*0002*/ 	.short	(.L_9 - .L_8)
.L_8:
        /*0004*/ 	.word	0x0000007c


	//----- nvinfo : EIATTR_KPARAM_INFO
	.align		4
.L_9:
        /*0008*/ 	.byte	0x04, 0x17
        /*000a*/ 	.short	(.L_11 - .L_10)
.L_10:
        /*000c*/ 	.word	0x00000000
        /*0010*/ 	.short	0x0002
        /*0012*/ 	.short	0x0010
        /*0014*/ 	.byte	0x00, 0xf0, 0x11, 0x00


	//----- nvinfo : EIATTR_KPARAM_INFO
	.align		4
.L_11:
        /*0018*/ 	.byte	0x04, 0x17
        /*001a*/ 	.short	(.L_13 - .L_12)
.L_12:
        /*001c*/ 	.word	0x00000000
        /*0020*/ 	.short	0x0001
        /*0022*/ 	.short	0x0008
        /*0024*/ 	.byte	0x00, 0xf4, 0x21, 0x00


	//----- nvinfo : EIATTR_KPARAM_INFO
	.align		4
.L_13:
        /*0028*/ 	.byte	0x04, 0x17
        /*002a*/ 	.short	(.L_15 - .L_14)
.L_14:
        /*002c*/ 	.word	0x00000000
        /*0030*/ 	.short	0x0000
        /*0032*/ 	.short	0x0000
        /*0034*/ 	.byte	0x00, 0xf4, 0x21, 0x00


	//----- nvinfo : EIATTR_SPARSE_MMA_MASK
	.align		4
.L_15:
        /*0038*/ 	.byte	0x03, 0x50
        /*003a*/ 	.short	0x0000


	//----- nvinfo : EIATTR_MAXREG_COUNT
	.align		4
        /*003c*/ 	.byte	0x03, 0x1b
        /*003e*/ 	.short	0x00ff


	//----- nvinfo : EIATTR_EXIT_INSTR_OFFSETS
	.align		4
        /*0040*/ 	.byte	0x04, 0x1c
        /*0042*/ 	.short	(.L_17 - .L_16)


	//   ....[0]....
.L_16:
        /*0044*/ 	.word	0x00000160


	//   ....[1]....
        /*0048*/ 	.word	0x00000180


	//----- nvinfo : EIATTR_REQNTID
	.align		4
.L_17:
        /*004c*/ 	.byte	0x04, 0x10
        /*004e*/ 	.short	(.L_19 - .L_18)
.L_18:
        /*0050*/ 	.word	0x00000080
        /*0054*/ 	.word	0x00000001
        /*0058*/ 	.word	0x00000001


	//----- nvinfo : EIATTR_CRS_STACK_SIZE
	.align		4
.L_19:
        /*005c*/ 	.byte	0x04, 0x1e
        /*005e*/ 	.short	(.L_21 - .L_20)
.L_20:
        /*0060*/ 	.word	0x00000000


	//----- nvinfo : EIATTR_CBANK_PARAM_SIZE
	.align		4
.L_21:
        /*0064*/ 	.byte	0x03, 0x19
        /*0066*/ 	.short	0x0014


	//----- nvinfo : EIATTR_PARAM_CBANK
	.align		4
        /*0068*/ 	.byte	0x04, 0x0a
        /*006a*/ 	.short	(.L_23 - .L_22)
	.align		4
.L_22:
        /*006c*/ 	.word	index@(.nv.constant0.triton_poi_fused_leaky_relu_leaky_relu_backward_0)
        /*0070*/ 	.short	0x0210
        /*0072*/ 	.short	0x0014


	//----- nvinfo : EIATTR_SW_WAR
	.align		4
.L_23:
        /*0074*/ 	.byte	0x04, 0x36
        /*0076*/ 	.short	(.L_25 - .L_24)
.L_24:
        /*0078*/ 	.word	0x00000008
.L_25:


//--------------------- .nv.callgraph             --------------------------
	.section	.nv.callgraph,"",@"SHT_CUDA_CALLGRAPH"
	.align	4
	.sectionentsize	8
	.align		4
        /*0000*/ 	.word	0x00000000
	.align		4
        /*0004*/ 	.word	0xffffffff
	.align		4
        /*0008*/ 	.word	0x00000000
	.align		4
        /*000c*/ 	.word	0xfffffffe
	.align		4
        /*0010*/ 	.word	0x00000000
	.align		4
        /*0014*/ 	.word	0xfffffffd
	.align		4
        /*0018*/ 	.word	0x00000000
	.align		4
        /*001c*/ 	.word	0xfffffffc


//--------------------- .text.triton_poi_fused_leaky_relu_leaky_relu_backward_0 --------------------------
	.section	.text.triton_poi_fused_leaky_relu_leaky_relu_backward_0,"ax",@progbits
	.align	128
        .global         triton_poi_fused_leaky_relu_leaky_relu_backward_0
        .type           triton_poi_fused_leaky_relu_leaky_relu_backward_0,@function
        .size           triton_poi_fused_leaky_relu_leaky_relu_backward_0,(.L_x_3 - triton_poi_fused_leaky_relu_leaky_relu_backward_0)
        .other          triton_poi_fused_leaky_relu_leaky_relu_backward_0,@"STO_CUDA_ENTRY STV_DEFAULT"
triton_poi_fused_leaky_relu_leaky_relu_backward_0:
.text.triton_poi_fused_leaky_relu_leaky_relu_backward_0:
[----:B------:R-:W0:Y:S02]  /*0000*/  LDC R1, c[0x0][0x28] ;  /* 0x00000a00ff017b82 */ /* 0x000e240000000800 */
[----:B------:R-:W1:Y:S01]  /*0010*/  S2R R0, SR_TID.X ;  /* 0x0000000000007919 */ /* 0x000e620000002100 */
[----:B------:R-:W-:Y:S01]  /*0020*/  ULDC.64 UR4, c[0x0][0x208] ;  /* 0x0000820000047ab9 */ /* 0x000fe20000000a00 */
[----:B------:R-:W-:Y:S01]  /*0030*/  BSSY B0, `(.L_x_0) ;  /* 0x000000a000007945 */ /* 0x000fe20003800000 */
[----:B------:R-:W-:Y:S01]  /*0040*/  IMAD.MOV.U32 R2, RZ, RZ, RZ ;  /* 0x000000ffff027224 */ /* 0x000fe200078e00ff */
[----:B------:R-:W2:Y:S01]  /*0050*/  S2R R5, SR_CTAID.X ;  /* 0x0000000000057919 */ /* 0x000ea20000002500 */
[----:B-1----:R-:W-:-:S05]  /*0060*/  LOP3.LUT R0, R0, 0x7f, RZ, 0xc0, !PT ;  /* 0x0000007f00007812 */ /* 0x002fca00078ec0ff */
[----:B--2---:R-:W-:-:S05]  /*0070*/  IMAD R5, R5, 0x80, R0 ;  /* 0x0000008005057824 */ /* 0x004fca00078e0200 */
[----:B------:R-:W-:-:S13]  /*0080*/  ISETP.GE.AND P0, PT, R5, 0x100, PT ;  /* 0x000001000500780c */ /* 0x000fda0003f06270 */
[----:B------:R-:W-:Y:S05]  /*0090*/  @P0 BRA `(.L_x_1) ;  /* 0x00000000000c0947 */ /* 0x000fea0003800000 */
[----:B------:R-:W1:Y:S02]  /*00a0*/  LDC.64 R2, c[0x0][0x210] ;  /* 0x00008400ff027b82 */ /* 0x000e640000000a00 */
[----:B-1----:R-:W-:-:S06]  /*00b0*/  IMAD.WIDE R2, R5, 0x4, R2 ;  /* 0x0000000405027825 */ /* 0x002fcc00078e0202 */
[----:B------:R1:W5:Y:S02]  /*00c0*/  LDG.E R2, desc[UR4][R2.64] ;  /* 0x0000000402027981 */ /* 0x000364000c1e1900 */
.L_x_1:
[----:B------:R-:W-:Y:S05]  /*00d0*/  BSYNC B0 ;  /* 0x0000000000007941 */ /* 0x000fea0003800000 */
.L_x_0:
[----:B-----5:R-:W-:Y:S01]  /*00e0*/  IMAD.MOV.U32 R0, RZ, RZ, R2 ;  /* 0x000000ffff007224 */ /* 0x020fe200078e0002 */
[----:B------:R-:W-:Y:S02]  /*00f0*/  ULDC.64 UR6, c[0x0][0x218] ;  /* 0x0000860000067ab9 */ /* 0x000fe40000000a00 */
[----:B------:R-:W-:Y:S02]  /*0100*/  IADD3 R2, P2, R5, UR6, RZ ;  /* 0x0000000605027c10 */ /* 0x000fe4000ff5e0ff */
[----:B------:R-:W-:Y:S02]  /*0110*/  FSETP.GT.AND P1, PT, R0, RZ, PT ;  /* 0x000000ff0000720b */ /* 0x000fe40003f24000 */
[----:B-1----:R-:W-:-:S11]  /*0120*/  LEA.HI.X.SX32 R3, R5, UR7, 0x1, P2 ;  /* 0x0000000705037c11 */ /* 0x002fd600090f0eff */
[----:B------:R-:W-:-:S05]  /*0130*/  @!P1 FMUL R0, R0, 0.10000000149011611938 ;  /* 0x3dcccccd00009820 */ /* 0x000fca0000400000 */
[----:B------:R-:W-:-:S04]  /*0140*/  FSETP.GT.AND P1, PT, R0, RZ, PT ;  /* 0x000000ff0000720b */ /* 0x000fc80003f24000 */
[----:B------:R-:W-:Y:S01]  /*0150*/  SEL R5, RZ, 0x1, !P1 ;  /* 0x00000001ff057807 */ /* 0x000fe20004800000 */
[----:B------:R-:W-:Y:S08]  /*0160*/  @P0 EXIT ;  /* 0x000000000000094d */ /* 0x000ff00003800000 */
[----:B------:R-:W-:Y:S01]  /*0170*/  STG.E.U8 desc[UR4][R2.64], R5 ;  /* 0x0000000502007986 */ /* 0x000fe2000c101104 */
[----:B------:R-:W-:Y:S05]  /*0180*/  EXIT ;  /* 0x000000000000794d */ /* 0x000fea0003800000 */
.L_x_2:
[----:B------:R-:W-:-:S00]  /*0190*/  BRA `(.L_x_2) ;  /* 0xfffffffc00fc7947 */ /* 0x000fc0000383ffff */
[----:B------:R-:W-:-:S00]  /*01a0*/  NOP ;  /* 0x0000000000007918 */ /* 0x000fc00000000000 */
        /* <DEDUP_REMOVED lines=13> */
.L_x_3:


//--------------------- .nv.constant0.triton_poi_fused_leaky_relu_leaky_relu_backward_0 --------------------------
	.section	.nv.constant0.triton_poi_fused_leaky_relu_leaky_relu_backward_0,"a",@progbits
	.sectionflags	@""
	.align	4
.nv.constant0.triton_poi_fused_leaky_relu_leaky_relu_backward_0:
	.zero		548
